//
// Generated by NVIDIA NVVM Compiler
//
// Compiler Build ID: CL-36424714
// Cuda compilation tools, release 13.0, V13.0.88
// Based on NVVM 20.0.0
//

.version 9.0
.target sm_100
.address_size 64

	// .globl	_Z13gaussian_elimPdii

.visible .entry _Z13gaussian_elimPdii(
	.param .u64 .ptr .align 1 _Z13gaussian_elimPdii_param_0,
	.param .u32 _Z13gaussian_elimPdii_param_1,
	.param .u32 _Z13gaussian_elimPdii_param_2
)
{
	.reg .pred 	%p<12>;
	.reg .b32 	%r<21>;
	.reg .b64 	%rd<15>;
	.reg .b64 	%fd<13>;

	ld.param.u64 	%rd2, [_Z13gaussian_elimPdii_param_0];
	ld.param.u32 	%r3, [_Z13gaussian_elimPdii_param_1];
	ld.param.u32 	%r4, [_Z13gaussian_elimPdii_param_2];
	cvta.to.global.u64 	%rd1, %rd2;
	mov.u32 	%r5, %ctaid.x;
	mov.u32 	%r6, %ntid.x;
	mov.u32 	%r7, %tid.x;
	mad.lo.s32 	%r1, %r5, %r6, %r7;
	mov.u32 	%r8, %ctaid.y;
	mov.u32 	%r9, %ntid.y;
	mov.u32 	%r10, %tid.y;
	mad.lo.s32 	%r2, %r8, %r9, %r10;
	setp.lt.s32 	%p2, %r2, %r3;
	setp.ne.s32 	%p3, %r2, %r4;
	and.pred  	%p1, %p2, %p3;
	setp.le.s32 	%p4, %r1, %r3;
	setp.ne.s32 	%p5, %r1, %r4;
	and.pred  	%p6, %p4, %p5;
	and.pred  	%p7, %p6, %p1;
	not.pred 	%p8, %p7;
	@%p8 bra 	$L__BB0_2;
	mad.lo.s32 	%r11, %r2, %r3, %r2;
	add.s32 	%r12, %r11, %r4;
	mul.wide.s32 	%rd3, %r12, 8;
	add.s64 	%rd4, %rd1, %rd3;
	ld.global.f64 	%fd1, [%rd4];
	mad.lo.s32 	%r13, %r4, %r3, %r4;
	add.s32 	%r14, %r13, %r4;
	mul.wide.s32 	%rd5, %r14, 8;
	add.s64 	%rd6, %rd1, %rd5;
	ld.global.f64 	%fd2, [%rd6];
	div.rn.f64 	%fd3, %fd1, %fd2;
	add.s32 	%r15, %r13, %r1;
	mul.wide.s32 	%rd7, %r15, 8;
	add.s64 	%rd8, %rd1, %rd7;
	ld.global.f64 	%fd4, [%rd8];
	mul.f64 	%fd5, %fd3, %fd4;
	add.s32 	%r16, %r11, %r1;
	mul.wide.s32 	%rd9, %r16, 8;
	add.s64 	%rd10, %rd1, %rd9;
	ld.global.f64 	%fd6, [%rd10];
	sub.f64 	%fd7, %fd6, %fd5;
	st.global.f64 	[%rd10], %fd7;
$L__BB0_2:
	bar.sync 	0;
	setp.ne.s32 	%p9, %r1, %r4;
	not.pred 	%p10, %p1;
	or.pred  	%p11, %p9, %p10;
	@%p11 bra 	$L__BB0_4;
	mad.lo.s32 	%r17, %r2, %r3, %r2;
	add.s32 	%r18, %r17, %r4;
	mul.wide.s32 	%rd11, %r18, 8;
	add.s64 	%rd12, %rd1, %rd11;
	ld.global.f64 	%fd8, [%rd12];
	mad.lo.s32 	%r19, %r4, %r3, %r4;
	add.s32 	%r20, %r19, %r4;
	mul.wide.s32 	%rd13, %r20, 8;
	add.s64 	%rd14, %rd1, %rd13;
	ld.global.f64 	%fd9, [%rd14];
	div.rn.f64 	%fd10, %fd8, %fd9;
	mul.f64 	%fd11, %fd9, %fd10;
	sub.f64 	%fd12, %fd8, %fd11;
	st.global.f64 	[%rd12], %fd12;
$L__BB0_4:
	ret;

}
	// .globl	_Z9normalizePdii
.visible .entry _Z9normalizePdii(
	.param .u64 .ptr .align 1 _Z9normalizePdii_param_0,
	.param .u32 _Z9normalizePdii_param_1,
	.param .u32 _Z9normalizePdii_param_2
)
{
	.reg .pred 	%p<9>;
	.reg .b32 	%r<16>;
	.reg .b64 	%rd<9>;
	.reg .b64 	%fd<8>;

	ld.param.u64 	%rd2, [_Z9normalizePdii_param_0];
	ld.param.u32 	%r3, [_Z9normalizePdii_param_1];
	ld.param.u32 	%r4, [_Z9normalizePdii_param_2];
	cvta.to.global.u64 	%rd1, %rd2;
	mov.u32 	%r5, %ctaid.x;
	mov.u32 	%r6, %ntid.x;
	mov.u32 	%r7, %tid.x;
	mad.lo.s32 	%r1, %r5, %r6, %r7;
	mov.u32 	%r8, %ctaid.y;
	mov.u32 	%r9, %ntid.y;
	mov.u32 	%r10, %tid.y;
	mad.lo.s32 	%r2, %r8, %r9, %r10;
	setp.ne.s32 	%p1, %r2, %r4;
	setp.gt.s32 	%p2, %r1, %r3;
	setp.eq.s32 	%p3, %r1, %r4;
	or.pred  	%p4, %p2, %p3;
	or.pred  	%p5, %p1, %p4;
	@%p5 bra 	$L__BB1_2;
	mad.lo.s32 	%r11, %r4, %r3, %r4;
	add.s32 	%r12, %r11, %r4;
	mul.wide.s32 	%rd3, %r12, 8;
	add.s64 	%rd4, %rd1, %rd3;
	ld.global.f64 	%fd1, [%rd4];
	rcp.rn.f64 	%fd2, %fd1;
	add.s32 	%r13, %r11, %r1;
	mul.wide.s32 	%rd5, %r13, 8;
	add.s64 	%rd6, %rd1, %rd5;
	ld.global.f64 	%fd3, [%rd6];
	mul.f64 	%fd4, %fd3, %fd2;
	st.global.f64 	[%rd6], %fd4;
$L__BB1_2:
	setp.ne.s32 	%p6, %r2, %r4;
	bar.sync 	0;
	setp.ne.s32 	%p7, %r1, %r4;
	or.pred  	%p8, %p6, %p7;
	@%p8 bra 	$L__BB1_4;
	mad.lo.s32 	%r14, %r4, %r3, %r4;
	add.s32 	%r15, %r14, %r4;
	mul.wide.s32 	%rd7, %r15, 8;
	add.s64 	%rd8, %rd1, %rd7;
	ld.global.f64 	%fd5, [%rd8];
	rcp.rn.f64 	%fd6, %fd5;
	mul.f64 	%fd7, %fd5, %fd6;
	st.global.f64 	[%rd8], %fd7;
$L__BB1_4:
	ret;

}


// ===== COMPILED SASS (sm_100) =====

	.target	sm_100

	.elftype	@"ET_EXEC"


//--------------------- .note.nv.tkinfo           --------------------------
	.section	.note.nv.tkinfo,"",@"SHT_NOTE"
	.sectionflags	@"SHF_NOTE_NV_TKINFO"
	.tkinfo
        /*0018*/ 	.word	0x00000002
        /*0030*/ 	.string	""
        /*0030*/ 	.string	"ptxas"
        /*0030*/ 	.string	"Cuda compilation tools, release 13.0, V13.0.88"
        /*0030*/ 	.string	"Build cuda_13.0.r13.0/compiler.36424714_0"
        /*0030*/ 	.string	"-arch sm_100 -m 64 "



//--------------------- .note.nv.cuinfo           --------------------------
	.section	.note.nv.cuinfo,"",@"SHT_NOTE"
	.sectionflags	@"SHF_NOTE_NV_CUINFO"
        /*0018*/ 	.short	0x0002
        /*001a*/ 	.short	0x0064
        /*001c*/ 	.short	0x0082
	.zero		2


//--------------------- .nv.info                  --------------------------
	.section	.nv.info,"",@"SHT_CUDA_INFO"
	.align	4


	//----- nvinfo : EIATTR_REGCOUNT
	.align		4
        /*0000*/ 	.byte	0x04, 0x2f
        /*0002*/ 	.short	(.L_1 - .L_0)
	.align		4
.L_0:
        /*0004*/ 	.word	index@(_Z13gaussian_elimPdii)
        /*0008*/ 	.word	0x0000001d


	//----- nvinfo : EIATTR_FRAME_SIZE
	.align		4
.L_1:
        /*000c*/ 	.byte	0x04, 0x11
        /*000e*/ 	.short	(.L_3 - .L_2)
	.align		4
.L_2:
        /*0010*/ 	.word	index@($__internal_1_$__cuda_sm20_div_rn_f64_full)
        /*0014*/ 	.word	0x00000000


	//----- nvinfo : EIATTR_FRAME_SIZE
	.align		4
.L_3:
        /*0018*/ 	.byte	0x04, 0x11
        /*001a*/ 	.short	(.L_5 - .L_4)
	.align		4
.L_4:
        /*001c*/ 	.word	index@(_Z13gaussian_elimPdii)
        /*0020*/ 	.word	0x00000000


	//----- nvinfo : EIATTR_REGCOUNT
	.align		4
.L_5:
        /*0024*/ 	.byte	0x04, 0x2f
        /*0026*/ 	.short	(.L_7 - .L_6)
	.align		4
.L_6:
        /*0028*/ 	.word	index@(_Z9normalizePdii)
        /*002c*/ 	.word	0x00000012


	//----- nvinfo : EIATTR_FRAME_SIZE
	.align		4
.L_7:
        /*0030*/ 	.byte	0x04, 0x11
        /*0032*/ 	.short	(.L_9 - .L_8)
	.align		4
.L_8:
        /*0034*/ 	.word	index@($__internal_0_$__cuda_sm20_dblrcp_rn_slowpath_v3)
        /*0038*/ 	.word	0x00000000


	//----- nvinfo : EIATTR_FRAME_SIZE
	.align		4
.L_9:
        /*003c*/ 	.byte	0x04, 0x11
        /*003e*/ 	.short	(.L_11 - .L_10)
	.align		4
.L_10:
        /*0040*/ 	.word	index@(_Z9normalizePdii)
        /*0044*/ 	.word	0x00000000


	//----- nvinfo : EIATTR_MIN_STACK_SIZE
	.align		4
.L_11:
        /*0048*/ 	.byte	0x04, 0x12
        /*004a*/ 	.short	(.L_13 - .L_12)
	.align		4
.L_12:
        /*004c*/ 	.word	index@(_Z9normalizePdii)
        /*0050*/ 	.word	0x00000000


	//----- nvinfo : EIATTR_MIN_STACK_SIZE
	.align		4
.L_13:
        /*0054*/ 	.byte	0x04, 0x12
        /*0056*/ 	.short	(.L_15 - .L_14)
	.align		4
.L_14:
        /*0058*/ 	.word	index@(_Z13gaussian_elimPdii)
        /*005c*/ 	.word	0x00000000
.L_15:


//--------------------- .nv.compat                --------------------------
	.section	.nv.compat,"",@"SHT_CUDA_COMPAT_INFO"
	.align	4
        /*0000*/ 	.byte	0x02, 0x09, 0x00, 0x00, 0x02, 0x02, 0x01, 0x00, 0x02, 0x05, 0x05, 0x00, 0x03, 0x07, 0x01, 0x01
        /*0010*/ 	.byte	0x02, 0x03, 0x00, 0x00, 0x02, 0x06, 0x01, 0x00, 0x04, 0x0b, 0x08, 0x00, 0x01, 0x00, 0x00, 0x00
        /*0020*/ 	.byte	0x00, 0x00, 0x00, 0x00


//--------------------- .nv.info._Z9normalizePdii --------------------------
	.section	.nv.info._Z9normalizePdii,"",@"SHT_CUDA_INFO"
	.sectionflags	@""
	.align	4


	//----- nvinfo : EIATTR_CUDA_API_VERSION
	.align		4
        /*0000*/ 	.byte	0x04, 0x37
        /*0002*/ 	.short	(.L_17 - .L_16)
.L_16:
        /*0004*/ 	.word	0x00000082


	//----- nvinfo : EIATTR_KPARAM_INFO
	.align		4
.L_17:
        /*0008*/ 	.byte	0x04, 0x17
        /*000a*/ 	.short	(.L_19 - .L_18)
.L_18:
        /*000c*/ 	.word	0x00000000
        /*0010*/ 	.short	0x0002
        /*0012*/ 	.short	0x000c
        /*0014*/ 	.byte	0x00, 0xf0, 0x11, 0x00


	//----- nvinfo : EIATTR_KPARAM_INFO
	.align		4
.L_19:
        /*0018*/ 	.byte	0x04, 0x17
        /*001a*/ 	.short	(.L_21 - .L_20)
.L_20:
        /*001c*/ 	.word	0x00000000
        /*0020*/ 	.short	0x0001
        /*0022*/ 	.short	0x0008
        /*0024*/ 	.byte	0x00, 0xf0, 0x11, 0x00


	//----- nvinfo : EIATTR_KPARAM_INFO
	.align		4
.L_21:
        /*0028*/ 	.byte	0x04, 0x17
        /*002a*/ 	.short	(.L_23 - .L_22)
.L_22:
        /*002c*/ 	.word	0x00000000
        /*0030*/ 	.short	0x0000
        /*0032*/ 	.short	0x0000
        /*0034*/ 	.byte	0x00, 0xf5, 0x21, 0x00


	//----- nvinfo : EIATTR_SPARSE_MMA_MASK
	.align		4
.L_23:
        /*0038*/ 	.byte	0x03, 0x50
        /*003a*/ 	.short	0x0000


	//----- nvinfo : EIATTR_MAXREG_COUNT
	.align		4
        /*003c*/ 	.byte	0x03, 0x1b
        /*003e*/ 	.short	0x00ff


	//----- nvinfo : EIATTR_NUM_BARRIERS
	.align		4
        /*0040*/ 	.byte	0x02, 0x4c
        /*0042*/ 	.byte	0x01
	.zero		1


	//----- nvinfo : EIATTR_MERCURY_ISA_VERSION
	.align		4
        /*0044*/ 	.byte	0x03, 0x5f
        /*0046*/ 	.short	0x0101


	//----- nvinfo : EIATTR_VRC_CTA_INIT_COUNT
	.align		4
        /*0048*/ 	.byte	0x02, 0x4a
	.zero		1
	.zero		1


	//----- nvinfo : EIATTR_EXIT_INSTR_OFFSETS
	.align		4
        /*004c*/ 	.byte	0x04, 0x1c
        /*004e*/ 	.short	(.L_25 - .L_24)


	//   ....[0]....
.L_24:
        /*0050*/ 	.word	0x00000310


	//   ....[1]....
        /*0054*/ 	.word	0x000004b0


	//----- nvinfo : EIATTR_CRS_STACK_SIZE
	.align		4
.L_25:
        /*0058*/ 	.byte	0x04, 0x1e
        /*005a*/ 	.short	(.L_27 - .L_26)
.L_26:
        /*005c*/ 	.word	0x00000000


	//----- nvinfo : EIATTR_CBANK_PARAM_SIZE
	.align		4
.L_27:
        /*0060*/ 	.byte	0x03, 0x19
        /*0062*/ 	.short	0x0010


	//----- nvinfo : EIATTR_PARAM_CBANK
	.align		4
        /*0064*/ 	.byte	0x04, 0x0a
        /*0066*/ 	.short	(.L_29 - .L_28)
	.align		4
.L_28:
        /*0068*/ 	.word	index@(.nv.constant0._Z9normalizePdii)
        /*006c*/ 	.short	0x0380
        /*006e*/ 	.short	0x0010


	//----- nvinfo : EIATTR_SW_WAR
	.align		4
.L_29:
        /*0070*/ 	.byte	0x04, 0x36
        /*0072*/ 	.short	(.L_31 - .L_30)
.L_30:
        /*0074*/ 	.word	0x00000008
.L_31:


//--------------------- .nv.info._Z13gaussian_elimPdii --------------------------
	.section	.nv.info._Z13gaussian_elimPdii,"",@"SHT_CUDA_INFO"
	.sectionflags	@""
	.align	4


	//----- nvinfo : EIATTR_CUDA_API_VERSION
	.align		4
        /*0000*/ 	.byte	0x04, 0x37
        /*0002*/ 	.short	(.L_33 - .L_32)
.L_32:
        /*0004*/ 	.word	0x00000082


	//----- nvinfo : EIATTR_KPARAM_INFO
	.align		4
.L_33:
        /*0008*/ 	.byte	0x04, 0x17
        /*000a*/ 	.short	(.L_35 - .L_34)
.L_34:
        /*000c*/ 	.word	0x00000000
        /*0010*/ 	.short	0x0002
        /*0012*/ 	.short	0x000c
        /*0014*/ 	.byte	0x00, 0xf0, 0x11, 0x00


	//----- nvinfo : EIATTR_KPARAM_INFO
	.align		4
.L_35:
        /*0018*/ 	.byte	0x04, 0x17
        /*001a*/ 	.short	(.L_37 - .L_36)
.L_36:
        /*001c*/ 	.word	0x00000000
        /*0020*/ 	.short	0x0001
        /*0022*/ 	.short	0x0008
        /*0024*/ 	.byte	0x00, 0xf0, 0x11, 0x00


	//----- nvinfo : EIATTR_KPARAM_INFO
	.align		4
.L_37:
        /*0028*/ 	.byte	0x04, 0x17
        /*002a*/ 	.short	(.L_39 - .L_38)
.L_38:
        /*002c*/ 	.word	0x00000000
        /*0030*/ 	.short	0x0000
        /*0032*/ 	.short	0x0000
        /*0034*/ 	.byte	0x00, 0xf5, 0x21, 0x00


	//----- nvinfo : EIATTR_SPARSE_MMA_MASK
	.align		4
.L_39:
        /*0038*/ 	.byte	0x03, 0x50
        /*003a*/ 	.short	0x0000


	//----- nvinfo : EIATTR_MAXREG_COUNT
	.align		4
        /*003c*/ 	.byte	0x03, 0x1b
        /*003e*/ 	.short	0x00ff


	//----- nvinfo : EIATTR_NUM_BARRIERS
	.align		4
        /*0040*/ 	.byte	0x02, 0x4c
        /*0042*/ 	.byte	0x01
	.zero		1


	//----- nvinfo : EIATTR_MERCURY_ISA_VERSION
	.align		4
        /*0044*/ 	.byte	0x03, 0x5f
        /*0046*/ 	.short	0x0101


	//----- nvinfo : EIATTR_VRC_CTA_INIT_COUNT
	.align		4
        /*0048*/ 	.byte	0x02, 0x4a
	.zero		1
	.zero		1


	//----- nvinfo : EIATTR_EXIT_INSTR_OFFSETS
	.align		4
        /*004c*/ 	.byte	0x04, 0x1c
        /*004e*/ 	.short	(.L_41 - .L_40)


	//   ....[0]....
.L_40:
        /*0050*/ 	.word	0x000003d0


	//   ....[1]....
        /*0054*/ 	.word	0x00000620


	//----- nvinfo : EIATTR_CRS_STACK_SIZE
	.align		4
.L_41:
        /*0058*/ 	.byte	0x04, 0x1e
        /*005a*/ 	.short	(.L_43 - .L_42)
.L_42:
        /*005c*/ 	.word	0x00000000


	//----- nvinfo : EIATTR_CBANK_PARAM_SIZE
	.align		4
.L_43:
        /*0060*/ 	.byte	0x03, 0x19
        /*0062*/ 	.short	0x0010


	//----- nvinfo : EIATTR_PARAM_CBANK
	.align		4
        /*0064*/ 	.byte	0x04, 0x0a
        /*0066*/ 	.short	(.L_45 - .L_44)
	.align		4
.L_44:
        /*0068*/ 	.word	index@(.nv.constant0._Z13gaussian_elimPdii)
        /*006c*/ 	.short	0x0380
        /*006e*/ 	.short	0x0010


	//----- nvinfo : EIATTR_SW_WAR
	.align		4
.L_45:
        /*0070*/ 	.byte	0x04, 0x36
        /*0072*/ 	.short	(.L_47 - .L_46)
.L_46:
        /*0074*/ 	.word	0x00000008
.L_47:


//--------------------- .nv.callgraph             --------------------------
	.section	.nv.callgraph,"",@"SHT_CUDA_CALLGRAPH"
	.align	4
	.sectionentsize	8
	.align		4
        /*0000*/ 	.word	0x00000000
	.align		4
        /*0004*/ 	.word	0xffffffff
	.align		4
        /*0008*/ 	.word	0x00000000
	.align		4
        /*000c*/ 	.word	0xfffffffe
	.align		4
        /*0010*/ 	.word	0x00000000
	.align		4
        /*0014*/ 	.word	0xfffffffd
	.align		4
        /*0018*/ 	.word	0x00000000
	.align		4
        /*001c*/ 	.word	0xfffffffc


//--------------------- .text._Z9normalizePdii    --------------------------
	.section	.text._Z9normalizePdii,"ax",@progbits
	.align	128
        .global         _Z9normalizePdii
        .type           _Z9normalizePdii,@function
        .size           _Z9normalizePdii,(.L_x_21 - _Z9normalizePdii)
        .other          _Z9normalizePdii,@"STO_CUDA_ENTRY STV_DEFAULT"
_Z9normalizePdii:
.text._Z9normalizePdii:
[----:B------:R-:W-:Y:S01]  /*0000*/  LDC R1, c[0x0][0x37c] ;  /* 0x0000df00ff017b82 */ /* 0x000fe20000000800 */
[----:B------:R-:W0:Y:S07]  /*0010*/  S2R R3, SR_TID.X ;  /* 0x0000000000037919 */ /* 0x000e2e0000002100 */
[----:B------:R-:W0:Y:S01]  /*0020*/  S2UR UR4, SR_CTAID.X ;  /* 0x00000000000479c3 */ /* 0x000e220000002500 */
[----:B------:R-:W-:Y:S01]  /*0030*/  BSSY.RECONVERGENT B0, `(.L_x_0) ;  /* 0x0000029000007945 */ /* 0x000fe20003800200 */
[----:B------:R-:W1:Y:S06]  /*0040*/  S2R R5, SR_TID.Y ;  /* 0x0000000000057919 */ /* 0x000e6c0000002200 */
[----:B------:R-:W0:Y:S08]  /*0050*/  LDC R2, c[0x0][0x360] ;  /* 0x0000d800ff027b82 */ /* 0x000e300000000800 */
[----:B------:R-:W2:Y:S08]  /*0060*/  LDC.64 R6, c[0x0][0x388] ;  /* 0x0000e200ff067b82 */ /* 0x000eb00000000a00 */
[----:B------:R-:W1:Y:S08]  /*0070*/  S2UR UR6, SR_CTAID.Y ;  /* 0x00000000000679c3 */ /* 0x000e700000002600 */
[----:B------:R-:W1:Y:S01]  /*0080*/  LDC R0, c[0x0][0x364] ;  /* 0x0000d900ff007b82 */ /* 0x000e620000000800 */
[----:B0-----:R-:W-:Y:S01]  /*0090*/  IMAD R2, R2, UR4, R3 ;  /* 0x0000000402027c24 */ /* 0x001fe2000f8e0203 */
[----:B------:R-:W0:Y:S04]  /*00a0*/  LDCU.64 UR4, c[0x0][0x358] ;  /* 0x00006b00ff0477ac */ /* 0x000e280008000a00 */
[----:B--2---:R-:W-:-:S04]  /*00b0*/  ISETP.NE.AND P0, PT, R2, R7, PT ;  /* 0x000000070200720c */ /* 0x004fc80003f05270 */
[----:B------:R-:W-:Y:S01]  /*00c0*/  ISETP.GT.OR P0, PT, R2, R6, !P0 ;  /* 0x000000060200720c */ /* 0x000fe20004704670 */
[----:B-1----:R-:W-:-:S05]  /*00d0*/  IMAD R0, R0, UR6, R5 ;  /* 0x0000000600007c24 */ /* 0x002fca000f8e0205 */
[----:B------:R-:W-:-:S13]  /*00e0*/  ISETP.NE.OR P0, PT, R0, R7, P0 ;  /* 0x000000070000720c */ /* 0x000fda0000705670 */
[----:B0-----:R-:W-:Y:S05]  /*00f0*/  @P0 BRA `(.L_x_1) ;  /* 0x0000000000700947 */ /* 0x001fea0003800000 */
[----:B------:R-:W0:Y:S01]  /*0100*/  LDC.64 R4, c[0x0][0x380] ;  /* 0x0000e000ff047b82 */ /* 0x000e220000000a00 */
[----:B------:R-:W-:-:S04]  /*0110*/  IMAD R3, R7, R6, R7 ;  /* 0x0000000607037224 */ /* 0x000fc800078e0207 */
[----:B------:R-:W-:-:S04]  /*0120*/  IMAD.IADD R7, R3, 0x1, R7 ;  /* 0x0000000103077824 */ /* 0x000fc800078e0207 */
[----:B0-----:R-:W-:-:S06]  /*0130*/  IMAD.WIDE R4, R7, 0x8, R4 ;  /* 0x0000000807047825 */ /* 0x001fcc00078e0204 */
[----:B------:R-:W2:Y:S02]  /*0140*/  LDG.E.64 R4, desc[UR4][R4.64] ;  /* 0x0000000404047981 */ /* 0x000ea4000c1e1b00 */
[----:B--2---:R-:W0:Y:S01]  /*0150*/  MUFU.RCP64H R7, R5 ;  /* 0x0000000500077308 */ /* 0x004e220000001800 */
[----:B------:R-:W-:-:S05]  /*0160*/  VIADD R6, R5, 0x300402 ;  /* 0x0030040205067836 */ /* 0x000fca0000000000 */
[----:B------:R-:W-:Y:S01]  /*0170*/  FSETP.GEU.AND P0, PT, |R6|, 5.8789094863358348022e-39, PT ;  /* 0x004004020600780b */ /* 0x000fe20003f0e200 */
[----:B0-----:R-:W-:-:S08]  /*0180*/  DFMA R8, -R4, R6, 1 ;  /* 0x3ff000000408742b */ /* 0x001fd00000000106 */
[----:B------:R-:W-:-:S08]  /*0190*/  DFMA R8, R8, R8, R8 ;  /* 0x000000080808722b */ /* 0x000fd00000000008 */
[----:B------:R-:W-:-:S08]  /*01a0*/  DFMA R8, R6, R8, R6 ;  /* 0x000000080608722b */ /* 0x000fd00000000006 */
[----:B------:R-:W-:-:S08]  /*01b0*/  DFMA R10, -R4, R8, 1 ;  /* 0x3ff00000040a742b */ /* 0x000fd00000000108 */
[----:B------:R-:W-:Y:S01]  /*01c0*/  DFMA R8, R8, R10, R8 ;  /* 0x0000000a0808722b */ /* 0x000fe20000000008 */
[----:B------:R-:W-:Y:S10]  /*01d0*/  @P0 BRA `(.L_x_2) ;  /* 0x0000000000200947 */ /* 0x000ff40003800000 */
[----:B------:R-:W-:Y:S01]  /*01e0*/  LOP3.LUT R6, R5, 0x7fffffff, RZ, 0xc0, !PT ;  /* 0x7fffffff05067812 */ /* 0x000fe200078ec0ff */
[----:B------:R-:W-:Y:S01]  /*01f0*/  IMAD.MOV.U32 R7, RZ, RZ, R5 ;  /* 0x000000ffff077224 */ /* 0x000fe200078e0005 */
[----:B------:R-:W-:Y:S02]  /*0200*/  MOV R9, R4 ;  /* 0x0000000400097202 */ /* 0x000fe40000000f00 */
[----:B------:R-:W-:Y:S01]  /*0210*/  MOV R8, 0x240 ;  /* 0x0000024000087802 */ /* 0x000fe20000000f00 */
[----:B------:R-:W-:-:S07]  /*0220*/  VIADD R12, R6, 0xfff00000 ;  /* 0xfff00000060c7836 */ /* 0x000fce0000000000 */
[----:B------:R-:W-:Y:S05]  /*0230*/  CALL.REL.NOINC `($__internal_0_$__cuda_sm20_dblrcp_rn_slowpath_v3) ;  /* 0x0000000000a07944 */ /* 0x000fea0003c00000 */
[----:B------:R-:W-:Y:S01]  /*0240*/  MOV R8, R10 ;  /* 0x0000000a00087202 */ /* 0x000fe20000000f00 */
[----:B------:R-:W-:-:S07]  /*0250*/  IMAD.MOV.U32 R9, RZ, RZ, R11 ;  /* 0x000000ffff097224 */ /* 0x000fce00078e000b */
.L_x_2:
[----:B------:R-:W0:Y:S01]  /*0260*/  LDC.64 R4, c[0x0][0x380] ;  /* 0x0000e000ff047b82 */ /* 0x000e220000000a00 */
[----:B------:R-:W-:-:S04]  /*0270*/  IMAD.IADD R3, R2, 0x1, R3 ;  /* 0x0000000102037824 */ /* 0x000fc800078e0203 */
[----:B0-----:R-:W-:-:S05]  /*0280*/  IMAD.WIDE R4, R3, 0x8, R4 ;  /* 0x0000000803047825 */ /* 0x001fca00078e0204 */
[----:B------:R-:W2:Y:S02]  /*0290*/  LDG.E.64 R6, desc[UR4][R4.64] ;  /* 0x0000000404067981 */ /* 0x000ea4000c1e1b00 */
[----:B--2---:R-:W-:-:S07]  /*02a0*/  DMUL R6, R6, R8 ;  /* 0x0000000806067228 */ /* 0x004fce0000000000 */
[----:B------:R0:W-:Y:S04]  /*02b0*/  STG.E.64 desc[UR4][R4.64], R6 ;  /* 0x0000000604007986 */ /* 0x0001e8000c101b04 */
.L_x_1:
[----:B------:R-:W-:Y:S05]  /*02c0*/  BSYNC.RECONVERGENT B0 ;  /* 0x0000000000007941 */ /* 0x000fea0003800200 */
.L_x_0:
[----:B0-----:R-:W0:Y:S08]  /*02d0*/  LDC R5, c[0x0][0x38c] ;  /* 0x0000e300ff057b82 */ /* 0x001e300000000800 */
[----:B------:R-:W-:Y:S01]  /*02e0*/  BAR.SYNC.DEFER_BLOCKING 0x0 ;  /* 0x0000000000007b1d */ /* 0x000fe20000010000 */
[----:B0-----:R-:W-:-:S04]  /*02f0*/  ISETP.NE.AND P0, PT, R2, R5, PT ;  /* 0x000000050200720c */ /* 0x001fc80003f05270 */
[----:B------:R-:W-:-:S13]  /*0300*/  ISETP.NE.OR P0, PT, R0, R5, P0 ;  /* 0x000000050000720c */ /* 0x000fda0000705670 */
[----:B------:R-:W-:Y:S05]  /*0310*/  @P0 EXIT ;  /* 0x000000000000094d */ /* 0x000fea0003800000 */
[----:B------:R-:W0:Y:S08]  /*0320*/  LDC R0, c[0x0][0x388] ;  /* 0x0000e200ff007b82 */ /* 0x000e300000000800 */
[----:B------:R-:W1:Y:S01]  /*0330*/  LDC.64 R2, c[0x0][0x380] ;  /* 0x0000e000ff027b82 */ /* 0x000e620000000a00 */
[----:B0-----:R-:W-:-:S05]  /*0340*/  IMAD R0, R5, R0, R5 ;  /* 0x0000000005007224 */ /* 0x001fca00078e0205 */
[----:B------:R-:W-:-:S05]  /*0350*/  IADD3 R5, PT, PT, R0, R5, RZ ;  /* 0x0000000500057210 */ /* 0x000fca0007ffe0ff */
[----:B-1----:R-:W-:-:S05]  /*0360*/  IMAD.WIDE R2, R5, 0x8, R2 ;  /* 0x0000000805027825 */ /* 0x002fca00078e0202 */
        /* <DEDUP_REMOVED lines=16> */
[----:B------:R-:W-:Y:S01]  /*0470*/  IMAD.MOV.U32 R8, RZ, RZ, R10 ;  /* 0x000000ffff087224 */ /* 0x000fe200078e000a */
[----:B------:R-:W-:-:S07]  /*0480*/  MOV R9, R11 ;  /* 0x0000000b00097202 */ /* 0x000fce0000000f00 */
.L_x_3:
[----:B------:R-:W-:-:S07]  /*0490*/  DMUL R8, R4, R8 ;  /* 0x0000000804087228 */ /* 0x000fce0000000000 */
[----:B------:R-:W-:Y:S01]  /*04a0*/  STG.E.64 desc[UR4][R2.64], R8 ;  /* 0x0000000802007986 */ /* 0x000fe2000c101b04 */
[----:B------:R-:W-:Y:S05]  /*04b0*/  EXIT ;  /* 0x000000000000794d */ /* 0x000fea0003800000 */
        .weak           $__internal_0_$__cuda_sm20_dblrcp_rn_slowpath_v3
        .type           $__internal_0_$__cuda_sm20_dblrcp_rn_slowpath_v3,@function
        .size           $__internal_0_$__cuda_sm20_dblrcp_rn_slowpath_v3,(.L_x_21 - $__internal_0_$__cuda_sm20_dblrcp_rn_slowpath_v3)
$__internal_0_$__cuda_sm20_dblrcp_rn_slowpath_v3:
[----:B------:R-:W-:Y:S01]  /*04c0*/  IMAD.MOV.U32 R6, RZ, RZ, R9 ;  /* 0x000000ffff067224 */ /* 0x000fe200078e0009 */
[----:B------:R-:W-:Y:S05]  /*04d0*/  BSSY.RECONVERGENT B1, `(.L_x_4) ;  /* 0x0000024000017945 */ /* 0x000fea0003800200 */
[----:B------:R-:W-:-:S14]  /*04e0*/  DSETP.GTU.AND P0, PT, |R6|, +INF , PT ;  /* 0x7ff000000600742a */ /* 0x000fdc0003f0c200 */
[----:B------:R-:W-:Y:S05]  /*04f0*/  @P0 BRA `(.L_x_5) ;  /* 0x00000000007c0947 */ /* 0x000fea0003800000 */
[----:B------:R-:W-:-:S05]  /*0500*/  LOP3.LUT R13, R7, 0x7fffffff, RZ, 0xc0, !PT ;  /* 0x7fffffff070d7812 */ /* 0x000fca00078ec0ff */
[----:B------:R-:W-:-:S05]  /*0510*/  VIADD R9, R13, 0xffffffff ;  /* 0xffffffff0d097836 */ /* 0x000fca0000000000 */
[----:B------:R-:W-:-:S13]  /*0520*/  ISETP.GE.U32.AND P0, PT, R9, 0x7fefffff, PT ;  /* 0x7fefffff0900780c */ /* 0x000fda0003f06070 */
[----:B------:R-:W-:Y:S02]  /*0530*/  @P0 LOP3.LUT R11, R7, 0x7ff00000, RZ, 0x3c, !PT ;  /* 0x7ff00000070b0812 */ /* 0x000fe400078e3cff */
[----:B------:R-:W-:Y:S01]  /*0540*/  @P0 MOV R10, RZ ;  /* 0x000000ff000a0202 */ /* 0x000fe20000000f00 */
[----:B------:R-:W-:Y:S06]  /*0550*/  @P0 BRA `(.L_x_6) ;  /* 0x00000000006c0947 */ /* 0x000fec0003800000 */
[----:B------:R-:W-:-:S13]  /*0560*/  ISETP.GE.U32.AND P0, PT, R13, 0x1000001, PT ;  /* 0x010000010d00780c */ /* 0x000fda0003f06070 */
[----:B------:R-:W-:Y:S05]  /*0570*/  @!P0 BRA `(.L_x_7) ;  /* 0x0000000000348947 */ /* 0x000fea0003800000 */
[----:B------:R-:W-:Y:S02]  /*0580*/  VIADD R11, R7, 0xc0200000 ;  /* 0xc0200000070b7836 */ /* 0x000fe40000000000 */
[----:B------:R-:W-:Y:S02]  /*0590*/  IMAD.MOV.U32 R10, RZ, RZ, R6 ;  /* 0x000000ffff0a7224 */ /* 0x000fe400078e0006 */
[----:B------:R-:W0:Y:S04]  /*05a0*/  MUFU.RCP64H R13, R11 ;  /* 0x0000000b000d7308 */ /* 0x000e280000001800 */
[----:B0-----:R-:W-:-:S08]  /*05b0*/  DFMA R14, -R10, R12, 1 ;  /* 0x3ff000000a0e742b */ /* 0x001fd0000000010c */
[----:B------:R-:W-:-:S08]  /*05c0*/  DFMA R14, R14, R14, R14 ;  /* 0x0000000e0e0e722b */ /* 0x000fd0000000000e */
[----:B------:R-:W-:-:S08]  /*05d0*/  DFMA R14, R12, R14, R12 ;  /* 0x0000000e0c0e722b */ /* 0x000fd0000000000c */
[----:B------:R-:W-:-:S08]  /*05e0*/  DFMA R12, -R10, R14, 1 ;  /* 0x3ff000000a0c742b */ /* 0x000fd0000000010e */
[----:B------:R-:W-:-:S08]  /*05f0*/  DFMA R12, R14, R12, R14 ;  /* 0x0000000c0e0c722b */ /* 0x000fd0000000000e */
[----:B------:R-:W-:-:S08]  /*0600*/  DMUL R12, R12, 2.2250738585072013831e-308 ;  /* 0x001000000c0c7828 */ /* 0x000fd00000000000 */
[----:B------:R-:W-:-:S08]  /*0610*/  DFMA R6, -R6, R12, 1 ;  /* 0x3ff000000606742b */ /* 0x000fd0000000010c */
[----:B------:R-:W-:-:S08]  /*0620*/  DFMA R6, R6, R6, R6 ;  /* 0x000000060606722b */ /* 0x000fd00000000006 */
[----:B------:R-:W-:Y:S01]  /*0630*/  DFMA R10, R12, R6, R12 ;  /* 0x000000060c0a722b */ /* 0x000fe2000000000c */
[----:B------:R-:W-:Y:S10]  /*0640*/  BRA `(.L_x_6) ;  /* 0x0000000000307947 */ /* 0x000ff40003800000 */
.L_x_7:
[----:B------:R-:W-:Y:S01]  /*0650*/  DMUL R6, R6, 8.11296384146066816958e+31 ;  /* 0x4690000006067828 */ /* 0x000fe20000000000 */
[----:B------:R-:W-:-:S05]  /*0660*/  MOV R10, R12 ;  /* 0x0000000c000a7202 */ /* 0x000fca0000000f00 */
[----:B------:R-:W0:Y:S02]  /*0670*/  MUFU.RCP64H R11, R7 ;  /* 0x00000007000b7308 */ /* 0x000e240000001800 */
[----:B0-----:R-:W-:-:S08]  /*0680*/  DFMA R12, -R6, R10, 1 ;  /* 0x3ff00000060c742b */ /* 0x001fd0000000010a */
[----:B------:R-:W-:-:S08]  /*0690*/  DFMA R12, R12, R12, R12 ;  /* 0x0000000c0c0c722b */ /* 0x000fd0000000000c */
[----:B------:R-:W-:-:S08]  /*06a0*/  DFMA R12, R10, R12, R10 ;  /* 0x0000000c0a0c722b */ /* 0x000fd0000000000a */
[----:B------:R-:W-:-:S08]  /*06b0*/  DFMA R10, -R6, R12, 1 ;  /* 0x3ff00000060a742b */ /* 0x000fd0000000010c */
[----:B------:R-:W-:-:S08]  /*06c0*/  DFMA R10, R12, R10, R12 ;  /* 0x0000000a0c0a722b */ /* 0x000fd0000000000c */
[----:B------:R-:W-:Y:S01]  /*06d0*/  DMUL R10, R10, 8.11296384146066816958e+31 ;  /* 0x469000000a0a7828 */ /* 0x000fe20000000000 */
[----:B------:R-:W-:Y:S10]  /*06e0*/  BRA `(.L_x_6) ;  /* 0x0000000000087947 */ /* 0x000ff40003800000 */
.L_x_5:
[----:B------:R-:W-:Y:S01]  /*06f0*/  LOP3.LUT R11, R7, 0x80000, RZ, 0xfc, !PT ;  /* 0x00080000070b7812 */ /* 0x000fe200078efcff */
[----:B------:R-:W-:-:S07]  /*0700*/  IMAD.MOV.U32 R10, RZ, RZ, R6 ;  /* 0x000000ffff0a7224 */ /* 0x000fce00078e0006 */
.L_x_6:
[----:B------:R-:W-:Y:S05]  /*0710*/  BSYNC.RECONVERGENT B1 ;  /* 0x0000000000017941 */ /* 0x000fea0003800200 */
.L_x_4:
[----:B------:R-:W-:-:S04]  /*0720*/  MOV R9, 0x0 ;  /* 0x0000000000097802 */ /* 0x000fc80000000f00 */
[----:B------:R-:W-:Y:S05]  /*0730*/  RET.REL.NODEC R8 `(_Z9normalizePdii) ;  /* 0xfffffff808307950 */ /* 0x000fea0003c3ffff */
.L_x_8:
[----:B------:R-:W-:-:S00]  /*0740*/  BRA `(.L_x_8) ;  /* 0xfffffffc00fc7947 */ /* 0x000fc0000383ffff */
[----:B------:R-:W-:-:S00]  /*0750*/  NOP ;  /* 0x0000000000007918 */ /* 0x000fc00000000000 */
        /* <DEDUP_REMOVED lines=10> */
.L_x_21:


//--------------------- .text._Z13gaussian_elimPdii --------------------------
	.section	.text._Z13gaussian_elimPdii,"ax",@progbits
	.align	128
        .global         _Z13gaussian_elimPdii
        .type           _Z13gaussian_elimPdii,@function
        .size           _Z13gaussian_elimPdii,(.L_x_22 - _Z13gaussian_elimPdii)
        .other          _Z13gaussian_elimPdii,@"STO_CUDA_ENTRY STV_DEFAULT"
_Z13gaussian_elimPdii:
.text._Z13gaussian_elimPdii:
[----:B------:R-:W-:Y:S01]  /*0000*/  LDC R1, c[0x0][0x37c] ;  /* 0x0000df00ff017b82 */ /* 0x000fe20000000800 */
[----:B------:R-:W0:Y:S07]  /*0010*/  S2R R3, SR_TID.X ;  /* 0x0000000000037919 */ /* 0x000e2e0000002100 */
[----:B------:R-:W0:Y:S01]  /*0020*/  LDC R14, c[0x0][0x360] ;  /* 0x0000d800ff0e7b82 */ /* 0x000e220000000800 */
[----:B------:R-:W-:Y:S01]  /*0030*/  BSSY.RECONVERGENT B0, `(.L_x_9) ;  /* 0x0000036000007945 */ /* 0x000fe20003800200 */
[----:B------:R-:W1:Y:S06]  /*0040*/  S2R R0, SR_TID.Y ;  /* 0x0000000000007919 */ /* 0x000e6c0000002200 */
[----:B------:R-:W0:Y:S08]  /*0050*/  S2UR UR4, SR_CTAID.X ;  /* 0x00000000000479c3 */ /* 0x000e300000002500 */
[----:B------:R-:W1:Y:S08]  /*0060*/  S2UR UR5, SR_CTAID.Y ;  /* 0x00000000000579c3 */ /* 0x000e700000002600 */
[----:B------:R-:W1:Y:S08]  /*0070*/  LDC R15, c[0x0][0x364] ;  /* 0x0000d900ff0f7b82 */ /* 0x000e700000000800 */
[----:B------:R-:W2:Y:S01]  /*0080*/  LDC.64 R8, c[0x0][0x388] ;  /* 0x0000e200ff087b82 */ /* 0x000ea20000000a00 */
[----:B0-----:R-:W-:-:S02]  /*0090*/  IMAD R14, R14, UR4, R3 ;  /* 0x000000040e0e7c24 */ /* 0x001fc4000f8e0203 */
[----:B-1----:R-:W-:Y:S01]  /*00a0*/  IMAD R15, R15, UR5, R0 ;  /* 0x000000050f0f7c24 */ /* 0x002fe2000f8e0200 */
[----:B------:R-:W0:Y:S02]  /*00b0*/  LDCU.64 UR4, c[0x0][0x358] ;  /* 0x00006b00ff0477ac */ /* 0x000e240008000a00 */
[CC--:B--2---:R-:W-:Y:S02]  /*00c0*/  ISETP.NE.AND P1, PT, R14.reuse, R9.reuse, PT ;  /* 0x000000090e00720c */ /* 0x0c4fe40003f25270 */
[C---:B------:R-:W-:Y:S02]  /*00d0*/  ISETP.NE.AND P0, PT, R15.reuse, R9, PT ;  /* 0x000000090f00720c */ /* 0x040fe40003f05270 */
[-C--:B------:R-:W-:Y:S02]  /*00e0*/  ISETP.LE.AND P1, PT, R14, R8.reuse, P1 ;  /* 0x000000080e00720c */ /* 0x080fe40000f23270 */
[----:B------:R-:W-:-:S04]  /*00f0*/  ISETP.LT.AND P0, PT, R15, R8, P0 ;  /* 0x000000080f00720c */ /* 0x000fc80000701270 */
[----:B------:R-:W-:-:S13]  /*0100*/  PLOP3.LUT P1, PT, P1, P0, PT, 0x80, 0x8 ;  /* 0x000000000008781c */ /* 0x000fda0000f21070 */
[----:B0-----:R-:W-:Y:S05]  /*0110*/  @!P1 BRA `(.L_x_10) ;  /* 0x00000000009c9947 */ /* 0x001fea0003800000 */
[----:B------:R-:W0:Y:S01]  /*0120*/  LDC.64 R6, c[0x0][0x380] ;  /* 0x0000e000ff067b82 */ /* 0x000e220000000a00 */
[----:B------:R-:W-:-:S04]  /*0130*/  IMAD R16, R9, R8, R9 ;  /* 0x0000000809107224 */ /* 0x000fc800078e0209 */
[----:B------:R-:W-:-:S04]  /*0140*/  IMAD.IADD R5, R16, 0x1, R9 ;  /* 0x0000000110057824 */ /* 0x000fc800078e0209 */
[----:B0-----:R-:W-:-:S06]  /*0150*/  IMAD.WIDE R4, R5, 0x8, R6 ;  /* 0x0000000805047825 */ /* 0x001fcc00078e0206 */
[----:B------:R-:W2:Y:S01]  /*0160*/  LDG.E.64 R4, desc[UR4][R4.64] ;  /* 0x0000000404047981 */ /* 0x000ea2000c1e1b00 */
[----:B------:R-:W-:-:S04]  /*0170*/  IMAD R17, R15, R8, R15 ;  /* 0x000000080f117224 */ /* 0x000fc800078e020f */
[----:B------:R-:W-:-:S04]  /*0180*/  IMAD.IADD R3, R17, 0x1, R9 ;  /* 0x0000000111037824 */ /* 0x000fc800078e0209 */
[----:B------:R-:W-:-:S06]  /*0190*/  IMAD.WIDE R6, R3, 0x8, R6 ;  /* 0x0000000803067825 */ /* 0x000fcc00078e0206 */
[----:B------:R-:W3:Y:S01]  /*01a0*/  LDG.E.64 R6, desc[UR4][R6.64] ;  /* 0x0000000406067981 */ /* 0x000ee2000c1e1b00 */
[----:B------:R-:W-:Y:S01]  /*01b0*/  IMAD.MOV.U32 R2, RZ, RZ, 0x1 ;  /* 0x00000001ff027424 */ /* 0x000fe200078e00ff */
[----:B------:R-:W-:Y:S01]  /*01c0*/  BSSY.RECONVERGENT B1, `(.L_x_11) ;  /* 0x0000013000017945 */ /* 0x000fe20003800200 */
[----:B--2---:R-:W0:Y:S01]  /*01d0*/  MUFU.RCP64H R3, R5 ;  /* 0x0000000500037308 */ /* 0x004e220000001800 */
[----:B---3--:R-:W-:-:S03]  /*01e0*/  FSETP.GEU.AND P2, PT, |R7|, 6.5827683646048100446e-37, PT ;  /* 0x036000000700780b */ /* 0x008fc60003f4e200 */
[----:B0-----:R-:W-:-:S08]  /*01f0*/  DFMA R8, -R4, R2, 1 ;  /* 0x3ff000000408742b */ /* 0x001fd00000000102 */
[----:B------:R-:W-:-:S08]  /*0200*/  DFMA R8, R8, R8, R8 ;  /* 0x000000080808722b */ /* 0x000fd00000000008 */
[----:B------:R-:W-:-:S08]  /*0210*/  DFMA R8, R2, R8, R2 ;  /* 0x000000080208722b */ /* 0x000fd00000000002 */
[----:B------:R-:W-:-:S08]  /*0220*/  DFMA R2, -R4, R8, 1 ;  /* 0x3ff000000402742b */ /* 0x000fd00000000108 */
[----:B------:R-:W-:-:S08]  /*0230*/  DFMA R2, R8, R2, R8 ;  /* 0x000000020802722b */ /* 0x000fd00000000008 */
[----:B------:R-:W-:-:S08]  /*0240*/  DMUL R8, R6, R2 ;  /* 0x0000000206087228 */ /* 0x000fd00000000000 */
[----:B------:R-:W-:-:S08]  /*0250*/  DFMA R10, -R4, R8, R6 ;  /* 0x00000008040a722b */ /* 0x000fd00000000106 */
[----:B------:R-:W-:-:S10]  /*0260*/  DFMA R2, R2, R10, R8 ;  /* 0x0000000a0202722b */ /* 0x000fd40000000008 */
[----:B------:R-:W-:-:S05]  /*0270*/  FFMA R0, RZ, R5, R3 ;  /* 0x00000005ff007223 */ /* 0x000fca0000000003 */
[----:B------:R-:W-:-:S13]  /*0280*/  FSETP.GT.AND P1, PT, |R0|, 1.469367938527859385e-39, PT ;  /* 0x001000000000780b */ /* 0x000fda0003f24200 */
[----:B------:R-:W-:Y:S05]  /*0290*/  @P1 BRA P2, `(.L_x_12) ;  /* 0x0000000000141947 */ /* 0x000fea0001000000 */
[----:B------:R-:W-:Y:S01]  /*02a0*/  IMAD.MOV.U32 R9, RZ, RZ, R7 ;  /* 0x000000ffff097224 */ /* 0x000fe200078e0007 */
[----:B------:R-:W-:-:S07]  /*02b0*/  MOV R0, 0x2d0 ;  /* 0x000002d000007802 */ /* 0x000fce0000000f00 */
[----:B------:R-:W-:Y:S05]  /*02c0*/  CALL.REL.NOINC `($__internal_1_$__cuda_sm20_div_rn_f64_full) ;  /* 0x0000000000d87944 */ /* 0x000fea0003c00000 */
[----:B------:R-:W-:Y:S02]  /*02d0*/  IMAD.MOV.U32 R2, RZ, RZ, R4 ;  /* 0x000000ffff027224 */ /* 0x000fe400078e0004 */
[----:B------:R-:W-:-:S07]  /*02e0*/  IMAD.MOV.U32 R3, RZ, RZ, R5 ;  /* 0x000000ffff037224 */ /* 0x000fce00078e0005 */
.L_x_12:
[----:B------:R-:W-:Y:S05]  /*02f0*/  BSYNC.RECONVERGENT B1 ;  /* 0x0000000000017941 */ /* 0x000fea0003800200 */
.L_x_11:
[----:B------:R-:W0:Y:S01]  /*0300*/  LDC.64 R6, c[0x0][0x380] ;  /* 0x0000e000ff067b82 */ /* 0x000e220000000a00 */
[C---:B------:R-:W-:Y:S02]  /*0310*/  IMAD.IADD R5, R14.reuse, 0x1, R16 ;  /* 0x000000010e057824 */ /* 0x040fe400078e0210 */
[----:B------:R-:W-:Y:S02]  /*0320*/  IMAD.IADD R17, R14, 0x1, R17 ;  /* 0x000000010e117824 */ /* 0x000fe400078e0211 */
[----:B0-----:R-:W-:-:S04]  /*0330*/  IMAD.WIDE R4, R5, 0x8, R6 ;  /* 0x0000000805047825 */ /* 0x001fc800078e0206 */
[----:B------:R-:W-:Y:S02]  /*0340*/  IMAD.WIDE R6, R17, 0x8, R6 ;  /* 0x0000000811067825 */ /* 0x000fe400078e0206 */
[----:B------:R-:W2:Y:S04]  /*0350*/  LDG.E.64 R4, desc[UR4][R4.64] ;  /* 0x0000000404047981 */ /* 0x000ea8000c1e1b00 */
[----:B------:R-:W2:Y:S02]  /*0360*/  LDG.E.64 R8, desc[UR4][R6.64] ;  /* 0x0000000406087981 */ /* 0x000ea4000c1e1b00 */
[----:B--2---:R-:W-:-:S07]  /*0370*/  DFMA R8, R4, -R2, R8 ;  /* 0x800000020408722b */ /* 0x004fce0000000008 */
[----:B------:R0:W-:Y:S04]  /*0380*/  STG.E.64 desc[UR4][R6.64], R8 ;  /* 0x0000000806007986 */ /* 0x0001e8000c101b04 */
.L_x_10:
[----:B------:R-:W-:Y:S05]  /*0390*/  BSYNC.RECONVERGENT B0 ;  /* 0x0000000000007941 */ /* 0x000fea0003800200 */
.L_x_9:
[----:B------:R-:W1:Y:S08]  /*03a0*/  LDC R3, c[0x0][0x38c] ;  /* 0x0000e300ff037b82 */ /* 0x000e700000000800 */
[----:B------:R-:W-:Y:S01]  /*03b0*/  BAR.SYNC.DEFER_BLOCKING 0x0 ;  /* 0x0000000000007b1d */ /* 0x000fe20000010000 */
[----:B-1----:R-:W-:-:S13]  /*03c0*/  ISETP.NE.OR P0, PT, R14, R3, !P0 ;  /* 0x000000030e00720c */ /* 0x002fda0004705670 */
[----:B------:R-:W-:Y:S05]  /*03d0*/  @P0 EXIT ;  /* 0x000000000000094d */ /* 0x000fea0003800000 */
[----:B------:R-:W1:Y:S08]  /*03e0*/  LDC R0, c[0x0][0x388] ;  /* 0x0000e200ff007b82 */ /* 0x000e700000000800 */
[----:B------:R-:W2:Y:S01]  /*03f0*/  LDC.64 R16, c[0x0][0x380] ;  /* 0x0000e000ff107b82 */ /* 0x000ea20000000a00 */
[----:B-1----:R-:W-:-:S04]  /*0400*/  IMAD R2, R3, R0, R3 ;  /* 0x0000000003027224 */ /* 0x002fc800078e0203 */
[----:B------:R-:W-:-:S04]  /*0410*/  IMAD.IADD R19, R2, 0x1, R3 ;  /* 0x0000000102137824 */ /* 0x000fc800078e0203 */
[----:B--2---:R-:W-:-:S06]  /*0420*/  IMAD.WIDE R18, R19, 0x8, R16 ;  /* 0x0000000813127825 */ /* 0x004fcc00078e0210 */
[----:B------:R-:W2:Y:S01]  /*0430*/  LDG.E.64 R18, desc[UR4][R18.64] ;  /* 0x0000000412127981 */ /* 0x000ea2000c1e1b00 */
[----:B------:R-:W-:-:S05]  /*0440*/  IMAD R0, R15, R0, R15 ;  /* 0x000000000f007224 */ /* 0x000fca00078e020f */
[----:B------:R-:W-:-:S05]  /*0450*/  IADD3 R3, PT, PT, R0, R3, RZ ;  /* 0x0000000300037210 */ /* 0x000fca0007ffe0ff */
[----:B------:R-:W-:-:S05]  /*0460*/  IMAD.WIDE R16, R3, 0x8, R16 ;  /* 0x0000000803107825 */ /* 0x000fca00078e0210 */
[----:B------:R-:W3:Y:S01]  /*0470*/  LDG.E.64 R14, desc[UR4][R16.64] ;  /* 0x00000004100e7981 */ /* 0x000ee2000c1e1b00 */
[----:B------:R-:W-:Y:S01]  /*0480*/  IMAD.MOV.U32 R2, RZ, RZ, 0x1 ;  /* 0x00000001ff027424 */ /* 0x000fe200078e00ff */
[----:B------:R-:W-:Y:S01]  /*0490*/  BSSY.RECONVERGENT B0, `(.L_x_13) ;  /* 0x0000016000007945 */ /* 0x000fe20003800200 */
[----:B--2---:R-:W1:Y:S01]  /*04a0*/  MUFU.RCP64H R3, R19 ;  /* 0x0000001300037308 */ /* 0x004e620000001800 */
[----:B---3--:R-:W-:-:S03]  /*04b0*/  FSETP.GEU.AND P1, PT, |R15|, 6.5827683646048100446e-37, PT ;  /* 0x036000000f00780b */ /* 0x008fc60003f2e200 */
[----:B-1----:R-:W-:-:S08]  /*04c0*/  DFMA R4, -R18, R2, 1 ;  /* 0x3ff000001204742b */ /* 0x002fd00000000102 */
[----:B------:R-:W-:-:S08]  /*04d0*/  DFMA R4, R4, R4, R4 ;  /* 0x000000040404722b */ /* 0x000fd00000000004 */
[----:B------:R-:W-:-:S08]  /*04e0*/  DFMA R4, R2, R4, R2 ;  /* 0x000000040204722b */ /* 0x000fd00000000002 */
[----:B------:R-:W-:-:S08]  /*04f0*/  DFMA R2, -R18, R4, 1 ;  /* 0x3ff000001202742b */ /* 0x000fd00000000104 */
[----:B------:R-:W-:-:S08]  /*0500*/  DFMA R2, R4, R2, R4 ;  /* 0x000000020402722b */ /* 0x000fd00000000004 */
[----:B------:R-:W-:-:S08]  /*0510*/  DMUL R4, R14, R2 ;  /* 0x000000020e047228 */ /* 0x000fd00000000000 */
[----:B0-----:R-:W-:-:S08]  /*0520*/  DFMA R6, -R18, R4, R14 ;  /* 0x000000041206722b */ /* 0x001fd0000000010e */
[----:B------:R-:W-:-:S10]  /*0530*/  DFMA R2, R2, R6, R4 ;  /* 0x000000060202722b */ /* 0x000fd40000000004 */
[----:B------:R-:W-:-:S05]  /*0540*/  FFMA R0, RZ, R19, R3 ;  /* 0x00000013ff007223 */ /* 0x000fca0000000003 */
[----:B------:R-:W-:-:S13]  /*0550*/  FSETP.GT.AND P0, PT, |R0|, 1.469367938527859385e-39, PT ;  /* 0x001000000000780b */ /* 0x000fda0003f04200 */
[----:B------:R-:W-:Y:S05]  /*0560*/  @P0 BRA P1, `(.L_x_14) ;  /* 0x0000000000200947 */ /* 0x000fea0000800000 */
[----:B------:R-:W-:Y:S01]  /*0570*/  IMAD.MOV.U32 R6, RZ, RZ, R14 ;  /* 0x000000ffff067224 */ /* 0x000fe200078e000e */
[----:B------:R-:W-:Y:S01]  /*0580*/  MOV R0, 0x5d0 ;  /* 0x000005d000007802 */ /* 0x000fe20000000f00 */
[----:B------:R-:W-:Y:S02]  /*0590*/  IMAD.MOV.U32 R9, RZ, RZ, R15 ;  /* 0x000000ffff097224 */ /* 0x000fe400078e000f */
[----:B------:R-:W-:Y:S02]  /*05a0*/  IMAD.MOV.U32 R4, RZ, RZ, R18 ;  /* 0x000000ffff047224 */ /* 0x000fe400078e0012 */
[----:B------:R-:W-:-:S07]  /*05b0*/  IMAD.MOV.U32 R5, RZ, RZ, R19 ;  /* 0x000000ffff057224 */ /* 0x000fce00078e0013 */
[----:B------:R-:W-:Y:S05]  /*05c0*/  CALL.REL.NOINC `($__internal_1_$__cuda_sm20_div_rn_f64_full) ;  /* 0x0000000000187944 */ /* 0x000fea0003c00000 */
[----:B------:R-:W-:Y:S02]  /*05d0*/  IMAD.MOV.U32 R2, RZ, RZ, R4 ;  /* 0x000000ffff027224 */ /* 0x000fe400078e0004 */
[----:B------:R-:W-:-:S07]  /*05e0*/  IMAD.MOV.U32 R3, RZ, RZ, R5 ;  /* 0x000000ffff037224 */ /* 0x000fce00078e0005 */
.L_x_14:
[----:B------:R-:W-:Y:S05]  /*05f0*/  BSYNC.RECONVERGENT B0 ;  /* 0x0000000000007941 */ /* 0x000fea0003800200 */
.L_x_13:
[----:B------:R-:W-:-:S07]  /*0600*/  DFMA R2, -R18, R2, R14 ;  /* 0x000000021202722b */ /* 0x000fce000000010e */
[----:B------:R-:W-:Y:S01]  /*0610*/  STG.E.64 desc[UR4][R16.64], R2 ;  /* 0x0000000210007986 */ /* 0x000fe2000c101b04 */
[----:B------:R-:W-:Y:S05]  /*0620*/  EXIT ;  /* 0x000000000000794d */ /* 0x000fea0003800000 */
        .weak           $__internal_1_$__cuda_sm20_div_rn_f64_full
        .type           $__internal_1_$__cuda_sm20_div_rn_f64_full,@function
        .size           $__internal_1_$__cuda_sm20_div_rn_f64_full,(.L_x_22 - $__internal_1_$__cuda_sm20_div_rn_f64_full)
$__internal_1_$__cuda_sm20_div_rn_f64_full:
[C---:B------:R-:W-:Y:S01]  /*0630*/  FSETP.GEU.AND P1, PT, |R5|.reuse, 1.469367938527859385e-39, PT ;  /* 0x001000000500780b */ /* 0x040fe20003f2e200 */
[----:B------:R-:W-:Y:S01]  /*0640*/  IMAD.MOV.U32 R11, RZ, RZ, R5 ;  /* 0x000000ffff0b7224 */ /* 0x000fe200078e0005 */
[----:B------:R-:W-:Y:S01]  /*0650*/  LOP3.LUT R12, R5, 0x800fffff, RZ, 0xc0, !PT ;  /* 0x800fffff050c7812 */ /* 0x000fe200078ec0ff */
[----:B------:R-:W-:Y:S01]  /*0660*/  IMAD.MOV.U32 R8, RZ, RZ, R6 ;  /* 0x000000ffff087224 */ /* 0x000fe200078e0006 */
[----:B------:R-:W-:Y:S01]  /*0670*/  MOV R10, R4 ;  /* 0x00000004000a7202 */ /* 0x000fe20000000f00 */
[----:B------:R-:W-:Y:S01]  /*0680*/  IMAD.MOV.U32 R6, RZ, RZ, 0x1 ;  /* 0x00000001ff067424 */ /* 0x000fe200078e00ff */
[----:B------:R-:W-:Y:S01]  /*0690*/  LOP3.LUT R13, R12, 0x3ff00000, RZ, 0xfc, !PT ;  /* 0x3ff000000c0d7812 */ /* 0x000fe200078efcff */
[----:B------:R-:W-:Y:S01]  /*06a0*/  IMAD.MOV.U32 R12, RZ, RZ, R4 ;  /* 0x000000ffff0c7224 */ /* 0x000fe200078e0004 */
[C---:B------:R-:W-:Y:S01]  /*06b0*/  FSETP.GEU.AND P3, PT, |R9|.reuse, 1.469367938527859385e-39, PT ;  /* 0x001000000900780b */ /* 0x040fe20003f6e200 */
[----:B------:R-:W-:Y:S01]  /*06c0*/  BSSY.RECONVERGENT B2, `(.L_x_15) ;  /* 0x0000051000027945 */ /* 0x000fe20003800200 */
[----:B------:R-:W-:-:S02]  /*06d0*/  LOP3.LUT R2, R9, 0x7ff00000, RZ, 0xc0, !PT ;  /* 0x7ff0000009027812 */ /* 0x000fc400078ec0ff */
[----:B------:R-:W-:Y:S01]  /*06e0*/  LOP3.LUT R5, R5, 0x7ff00000, RZ, 0xc0, !PT ;  /* 0x7ff0000005057812 */ /* 0x000fe200078ec0ff */
[----:B------:R-:W-:Y:S01]  /*06f0*/  @!P1 DMUL R12, R10, 8.98846567431157953865e+307 ;  /* 0x7fe000000a0c9828 */ /* 0x000fe20000000000 */
[----:B------:R-:W-:Y:S02]  /*0700*/  MOV R4, R2 ;  /* 0x0000000200047202 */ /* 0x000fe40000000f00 */
[----:B------:R-:W-:-:S03]  /*0710*/  ISETP.GE.U32.AND P2, PT, R2, R5, PT ;  /* 0x000000050200720c */ /* 0x000fc60003f46070 */
[----:B------:R-:W0:Y:S02]  /*0720*/  MUFU.RCP64H R7, R13 ;  /* 0x0000000d00077308 */ /* 0x000e240000001800 */
[----:B------:R-:W-:Y:S02]  /*0730*/  @!P3 LOP3.LUT R3, R11, 0x7ff00000, RZ, 0xc0, !PT ;  /* 0x7ff000000b03b812 */ /* 0x000fe400078ec0ff */
[----:B------:R-:W-:Y:S02]  /*0740*/  @!P1 LOP3.LUT R5, R13, 0x7ff00000, RZ, 0xc0, !PT ;  /* 0x7ff000000d059812 */ /* 0x000fe400078ec0ff */
[----:B------:R-:W-:Y:S01]  /*0750*/  @!P3 ISETP.GE.U32.AND P4, PT, R2, R3, PT ;  /* 0x000000030200b20c */ /* 0x000fe20003f86070 */
[----:B------:R-:W-:-:S05]  /*0760*/  IMAD.MOV.U32 R3, RZ, RZ, 0x1ca00000 ;  /* 0x1ca00000ff037424 */ /* 0x000fca00078e00ff */
[----:B------:R-:W-:-:S04]  /*0770*/  @!P3 SEL R21, R3, 0x63400000, !P4 ;  /* 0x634000000315b807 */ /* 0x000fc80006000000 */
[----:B------:R-:W-:Y:S01]  /*0780*/  @!P3 LOP3.LUT R24, R21, 0x80000000, R9, 0xf8, !PT ;  /* 0x800000001518b812 */ /* 0x000fe200078ef809 */
[----:B0-----:R-:W-:-:S03]  /*0790*/  DFMA R22, R6, -R12, 1 ;  /* 0x3ff000000616742b */ /* 0x001fc6000000080c */
[----:B------:R-:W-:Y:S01]  /*07a0*/  @!P3 LOP3.LUT R25, R24, 0x100000, RZ, 0xfc, !PT ;  /* 0x001000001819b812 */ /* 0x000fe200078efcff */
[----:B------:R-:W-:-:S04]  /*07b0*/  @!P3 IMAD.MOV.U32 R24, RZ, RZ, RZ ;  /* 0x000000ffff18b224 */ /* 0x000fc800078e00ff */
[----:B------:R-:W-:-:S08]  /*07c0*/  DFMA R22, R22, R22, R22 ;  /* 0x000000161616722b */ /* 0x000fd00000000016 */
[----:B------:R-:W-:Y:S01]  /*07d0*/  DFMA R22, R6, R22, R6 ;  /* 0x000000160616722b */ /* 0x000fe20000000006 */
[----:B------:R-:W-:Y:S01]  /*07e0*/  SEL R7, R3, 0x63400000, !P2 ;  /* 0x6340000003077807 */ /* 0x000fe20005000000 */
[----:B------:R-:W-:-:S03]  /*07f0*/  IMAD.MOV.U32 R6, RZ, RZ, R8 ;  /* 0x000000ffff067224 */ /* 0x000fc600078e0008 */
[----:B------:R-:W-:-:S03]  /*0800*/  LOP3.LUT R7, R7, 0x800fffff, R9, 0xf8, !PT ;  /* 0x800fffff07077812 */ /* 0x000fc600078ef809 */
[----:B------:R-:W-:-:S03]  /*0810*/  DFMA R20, R22, -R12, 1 ;  /* 0x3ff000001614742b */ /* 0x000fc6000000080c */
[----:B------:R-:W-:-:S05]  /*0820*/  @!P3 DFMA R6, R6, 2, -R24 ;  /* 0x400000000606b82b */ /* 0x000fca0000000818 */
[----:B------:R-:W-:-:S05]  /*0830*/  DFMA R20, R22, R20, R22 ;  /* 0x000000141614722b */ /* 0x000fca0000000016 */
[----:B------:R-:W-:-:S03]  /*0840*/  @!P3 LOP3.LUT R4, R7, 0x7ff00000, RZ, 0xc0, !PT ;  /* 0x7ff000000704b812 */ /* 0x000fc600078ec0ff */
[----:B------:R-:W-:Y:S02]  /*0850*/  DMUL R22, R20, R6 ;  /* 0x0000000614167228 */ /* 0x000fe40000000000 */
[----:B------:R-:W-:-:S05]  /*0860*/  VIADD R26, R4, 0xffffffff ;  /* 0xffffffff041a7836 */ /* 0x000fca0000000000 */
[----:B------:R-:W-:Y:S01]  /*0870*/  ISETP.GT.U32.AND P1, PT, R26, 0x7feffffe, PT ;  /* 0x7feffffe1a00780c */ /* 0x000fe20003f24070 */
[----:B------:R-:W-:Y:S01]  /*0880*/  VIADD R26, R5, 0xffffffff ;  /* 0xffffffff051a7836 */ /* 0x000fe20000000000 */
[----:B------:R-:W-:-:S04]  /*0890*/  DFMA R24, R22, -R12, R6 ;  /* 0x8000000c1618722b */ /* 0x000fc80000000006 */
[----:B------:R-:W-:-:S04]  /*08a0*/  ISETP.GT.U32.OR P1, PT, R26, 0x7feffffe, P1 ;  /* 0x7feffffe1a00780c */ /* 0x000fc80000f24470 */
[----:B------:R-:W-:-:S09]  /*08b0*/  DFMA R24, R20, R24, R22 ;  /* 0x000000181418722b */ /* 0x000fd20000000016 */
[----:B------:R-:W-:Y:S05]  /*08c0*/  @P1 BRA `(.L_x_16) ;  /* 0x00000000006c1947 */ /* 0x000fea0003800000 */
[----:B------:R-:W-:-:S04]  /*08d0*/  LOP3.LUT R5, R11, 0x7ff00000, RZ, 0xc0, !PT ;  /* 0x7ff000000b057812 */ /* 0x000fc800078ec0ff */
[CC--:B------:R-:W-:Y:S02]  /*08e0*/  VIADDMNMX R4, R2.reuse, -R5.reuse, 0xb9600000, !PT ;  /* 0xb960000002047446 */ /* 0x0c0fe40007800905 */
[----:B------:R-:W-:Y:S02]  /*08f0*/  ISETP.GE.U32.AND P1, PT, R2, R5, PT ;  /* 0x000000050200720c */ /* 0x000fe40003f26070 */
[----:B------:R-:W-:Y:S02]  /*0900*/  VIMNMX R4, PT, PT, R4, 0x46a00000, PT ;  /* 0x46a0000004047848 */ /* 0x000fe40003fe0100 */
[----:B------:R-:W-:-:S05]  /*0910*/  SEL R3, R3, 0x63400000, !P1 ;  /* 0x6340000003037807 */ /* 0x000fca0004800000 */
[----:B------:R-:W-:Y:S02]  /*0920*/  IMAD.IADD R8, R4, 0x1, -R3 ;  /* 0x0000000104087824 */ /* 0x000fe400078e0a03 */
[----:B------:R-:W-:Y:S02]  /*0930*/  IMAD.MOV.U32 R4, RZ, RZ, RZ ;  /* 0x000000ffff047224 */ /* 0x000fe400078e00ff */
[----:B------:R-:W-:-:S06]  /*0940*/  VIADD R5, R8, 0x7fe00000 ;  /* 0x7fe0000008057836 */ /* 0x000fcc0000000000 */
[----:B------:R-:W-:-:S10]  /*0950*/  DMUL R2, R24, R4 ;  /* 0x0000000418027228 */ /* 0x000fd40000000000 */
[----:B------:R-:W-:-:S13]  /*0960*/  FSETP.GTU.AND P1, PT, |R3|, 1.469367938527859385e-39, PT ;  /* 0x001000000300780b */ /* 0x000fda0003f2c200 */
[----:B------:R-:W-:Y:S05]  /*0970*/  @P1 BRA `(.L_x_17) ;  /* 0x0000000000941947 */ /* 0x000fea0003800000 */
[----:B------:R-:W-:-:S06]  /*0980*/  DFMA R6, R24, -R12, R6 ;  /* 0x8000000c1806722b */ /* 0x000fcc0000000006 */
[----:B------:R-:W-:-:S04]  /*0990*/  IMAD.MOV.U32 R6, RZ, RZ, RZ ;  /* 0x000000ffff067224 */ /* 0x000fc800078e00ff */
[C---:B------:R-:W-:Y:S02]  /*09a0*/  FSETP.NEU.AND P1, PT, R7.reuse, RZ, PT ;  /* 0x000000ff0700720b */ /* 0x040fe40003f2d000 */
[----:B------:R-:W-:-:S04]  /*09b0*/  LOP3.LUT R11, R7, 0x80000000, R11, 0x48, !PT ;  /* 0x80000000070b7812 */ /* 0x000fc800078e480b */
[----:B------:R-:W-:-:S07]  /*09c0*/  LOP3.LUT R7, R11, R5, RZ, 0xfc, !PT ;  /* 0x000000050b077212 */ /* 0x000fce00078efcff */
[----:B------:R-:W-:Y:S05]  /*09d0*/  @!P1 BRA `(.L_x_17) ;  /* 0x00000000007c9947 */ /* 0x000fea0003800000 */
[----:B------:R-:W-:Y:S01]  /*09e0*/  IADD3 R5, PT, PT, -R8, RZ, RZ ;  /* 0x000000ff08057210 */ /* 0x000fe20007ffe1ff */
[----:B------:R-:W-:Y:S01]  /*09f0*/  IMAD.MOV.U32 R4, RZ, RZ, RZ ;  /* 0x000000ffff047224 */ /* 0x000fe200078e00ff */
[----:B------:R-:W-:-:S05]  /*0a00*/  DMUL.RP R6, R24, R6 ;  /* 0x0000000618067228 */ /* 0x000fca0000008000 */
[----:B------:R-:W-:-:S05]  /*0a10*/  DFMA R4, R2, -R4, R24 ;  /* 0x800000040204722b */ /* 0x000fca0000000018 */
[----:B------:R-:W-:Y:S02]  /*0a20*/  LOP3.LUT R11, R7, R11, RZ, 0x3c, !PT ;  /* 0x0000000b070b7212 */ /* 0x000fe400078e3cff */
[----:B------:R-:W-:-:S04]  /*0a30*/  IADD3 R4, PT, PT, -R8, -0x43300000, RZ ;  /* 0xbcd0000008047810 */ /* 0x000fc80007ffe1ff */
[----:B------:R-:W-:-:S04]  /*0a40*/  FSETP.NEU.AND P1, PT, |R5|, R4, PT ;  /* 0x000000040500720b */ /* 0x000fc80003f2d200 */
[----:B------:R-:W-:Y:S02]  /*0a50*/  FSEL R2, R6, R2, !P1 ;  /* 0x0000000206027208 */ /* 0x000fe40004800000 */
[----:B------:R-:W-:Y:S01]  /*0a60*/  FSEL R3, R11, R3, !P1 ;  /* 0x000000030b037208 */ /* 0x000fe20004800000 */
[----:B------:R-:W-:Y:S06]  /*0a70*/  BRA `(.L_x_17) ;  /* 0x0000000000547947 */ /* 0x000fec0003800000 */
.L_x_16:
[----:B------:R-:W-:-:S14]  /*0a80*/  DSETP.NAN.AND P1, PT, R8, R8, PT ;  /* 0x000000080800722a */ /* 0x000fdc0003f28000 */
[----:B------:R-:W-:Y:S05]  /*0a90*/  @P1 BRA `(.L_x_18) ;  /* 0x0000000000441947 */ /* 0x000fea0003800000 */
[----:B------:R-:W-:-:S14]  /*0aa0*/  DSETP.NAN.AND P1, PT, R10, R10, PT ;  /* 0x0000000a0a00722a */ /* 0x000fdc0003f28000 */
[----:B------:R-:W-:Y:S05]  /*0ab0*/  @P1 BRA `(.L_x_19) ;  /* 0x0000000000301947 */ /* 0x000fea0003800000 */
[----:B------:R-:W-:Y:S01]  /*0ac0*/  ISETP.NE.AND P1, PT, R4, R5, PT ;  /* 0x000000050400720c */ /* 0x000fe20003f25270 */
[----:B------:R-:W-:Y:S02]  /*0ad0*/  IMAD.MOV.U32 R2, RZ, RZ, 0x0 ;  /* 0x00000000ff027424 */ /* 0x000fe400078e00ff */
[----:B------:R-:W-:-:S10]  /*0ae0*/  IMAD.MOV.U32 R3, RZ, RZ, -0x80000 ;  /* 0xfff80000ff037424 */ /* 0x000fd400078e00ff */
[----:B------:R-:W-:Y:S05]  /*0af0*/  @!P1 BRA `(.L_x_17) ;  /* 0x0000000000349947 */ /* 0x000fea0003800000 */
[----:B------:R-:W-:Y:S02]  /*0b00*/  ISETP.NE.AND P1, PT, R4, 0x7ff00000, PT ;  /* 0x7ff000000400780c */ /* 0x000fe40003f25270 */
[----:B------:R-:W-:Y:S02]  /*0b10*/  LOP3.LUT R3, R9, 0x80000000, R11, 0x48, !PT ;  /* 0x8000000009037812 */ /* 0x000fe400078e480b */
[----:B------:R-:W-:-:S13]  /*0b20*/  ISETP.EQ.OR P1, PT, R5, RZ, !P1 ;  /* 0x000000ff0500720c */ /* 0x000fda0004f22670 */
[----:B------:R-:W-:Y:S01]  /*0b30*/  @P1 LOP3.LUT R4, R3, 0x7ff00000, RZ, 0xfc, !PT ;  /* 0x7ff0000003041812 */ /* 0x000fe200078efcff */
[----:B------:R-:W-:Y:S02]  /*0b40*/  @!P1 IMAD.MOV.U32 R2, RZ, RZ, RZ ;  /* 0x000000ffff029224 */ /* 0x000fe400078e00ff */
[----:B------:R-:W-:Y:S02]  /*0b50*/  @P1 IMAD.MOV.U32 R2, RZ, RZ, RZ ;  /* 0x000000ffff021224 */ /* 0x000fe400078e00ff */
[----:B------:R-:W-:Y:S01]  /*0b60*/  @P1 IMAD.MOV.U32 R3, RZ, RZ, R4 ;  /* 0x000000ffff031224 */ /* 0x000fe200078e0004 */
[----:B------:R-:W-:Y:S06]  /*0b70*/  BRA `(.L_x_17) ;  /* 0x0000000000147947 */ /* 0x000fec0003800000 */
.L_x_19:
[----:B------:R-:W-:Y:S02]  /*0b80*/  LOP3.LUT R3, R11, 0x80000, RZ, 0xfc, !PT ;  /* 0x000800000b037812 */ /* 0x000fe400078efcff */
[----:B------:R-:W-:Y:S01]  /*0b90*/  MOV R2, R10 ;  /* 0x0000000a00027202 */ /* 0x000fe20000000f00 */
[----:B------:R-:W-:Y:S06]  /*0ba0*/  BRA `(.L_x_17) ;  /* 0x0000000000087947 */ /* 0x000fec0003800000 */
.L_x_18:
[----:B------:R-:W-:Y:S01]  /*0bb0*/  LOP3.LUT R3, R9, 0x80000, RZ, 0xfc, !PT ;  /* 0x0008000009037812 */ /* 0x000fe200078efcff */
[----:B------:R-:W-:-:S07]  /*0bc0*/  IMAD.MOV.U32 R2, RZ, RZ, R8 ;  /* 0x000000ffff027224 */ /* 0x000fce00078e0008 */
.L_x_17:
[----:B------:R-:W-:Y:S05]  /*0bd0*/  BSYNC.RECONVERGENT B2 ;  /* 0x0000000000027941 */ /* 0x000fea0003800200 */
.L_x_15:
[----:B------:R-:W-:Y:S02]  /*0be0*/  IMAD.MOV.U32 R4, RZ, RZ, R2 ;  /* 0x000000ffff047224 */ /* 0x000fe400078e0002 */
[----:B------:R-:W-:Y:S02]  /*0bf0*/  IMAD.MOV.U32 R5, RZ, RZ, R3 ;  /* 0x000000ffff057224 */ /* 0x000fe400078e0003 */
[----:B------:R-:W-:Y:S02]  /*0c00*/  IMAD.MOV.U32 R2, RZ, RZ, R0 ;  /* 0x000000ffff027224 */ /* 0x000fe400078e0000 */
[----:B------:R-:W-:-:S04]  /*0c10*/  IMAD.MOV.U32 R3, RZ, RZ, 0x0 ;  /* 0x00000000ff037424 */ /* 0x000fc800078e00ff */
[----:B------:R-:W-:Y:S05]  /*0c20*/  RET.REL.NODEC R2 `(_Z13gaussian_elimPdii) ;  /* 0xfffffff002f47950 */ /* 0x000fea0003c3ffff */
.L_x_20:
        /* <DEDUP_REMOVED lines=13> */
.L_x_22:


//--------------------- .nv.shared.reserved.0     --------------------------
	.section	.nv.shared.reserved.0,"aw",@nobits
	.weak		__nv_reservedSMEM_offset_0_alias
	.size		__nv_reservedSMEM_offset_0_alias, 0, 64
	.other		__nv_reservedSMEM_offset_0_alias,@"STO_CUDA_RESERVED_SHARED STV_DEFAULT"
__nv_reservedSMEM_offset_0_alias:
	.zero		0
	.zero		64


//--------------------- .nv.constant0._Z9normalizePdii --------------------------
	.section	.nv.constant0._Z9normalizePdii,"a",@progbits
	.sectionflags	@""
	.align	4
.nv.constant0._Z9normalizePdii:
	.zero		912


//--------------------- .nv.constant0._Z13gaussian_elimPdii --------------------------
	.section	.nv.constant0._Z13gaussian_elimPdii,"a",@progbits
	.sectionflags	@""
	.align	4
.nv.constant0._Z13gaussian_elimPdii:
	.zero		912


//--------------------- SYMBOLS --------------------------

	.type		.nv.reservedSmem.offset0,@object
	.size		.nv.reservedSmem.offset0,0x4
